//
// Generated by NVIDIA NVVM Compiler
//
// Compiler Build ID: CL-36424714
// Cuda compilation tools, release 13.0, V13.0.88
// Based on NVVM 20.0.0
//

.version 9.0
.target sm_100
.address_size 64

	// .globl	_Z15addColumnKernelPdPKd

.visible .entry _Z15addColumnKernelPdPKd(
	.param .u64 .ptr .align 1 _Z15addColumnKernelPdPKd_param_0,
	.param .u64 .ptr .align 1 _Z15addColumnKernelPdPKd_param_1
)
{
	.reg .pred 	%p<4>;
	.reg .b32 	%r<3>;
	.reg .b64 	%rd<8>;
	.reg .b64 	%fd<23>;

	ld.param.u64 	%rd2, [_Z15addColumnKernelPdPKd_param_0];
	ld.param.u64 	%rd3, [_Z15addColumnKernelPdPKd_param_1];
	cvta.to.global.u64 	%rd4, %rd3;
	cvta.to.global.u64 	%rd5, %rd2;
	mov.u32 	%r1, %tid.x;
	mul.wide.u32 	%rd6, %r1, 8;
	add.s64 	%rd1, %rd5, %rd6;
	mov.b64 	%rd7, 0;
	st.global.u64 	[%rd1], %rd7;
	cvt.rn.f64.u32 	%fd19, %r1;
	ld.global.f64 	%fd12, [%rd4];
	fma.rn.f64 	%fd22, %fd12, %fd19, 0d3FF0000000000000;
	add.s32 	%r2, %r1, 1;
	cvt.rn.f64.u32 	%fd13, %r2;
	mul.f64 	%fd3, %fd12, %fd13;
	setp.gtu.f64 	%p1, %fd22, %fd3;
	@%p1 bra 	$L__BB0_5;
	mov.f64 	%fd21, 0d0000000000000000;
$L__BB0_2:
	mul.f64 	%fd15, %fd19, %fd19;
	mul.f64 	%fd16, %fd22, %fd22;
	fma.rn.f64 	%fd17, %fd22, %fd22, %fd16;
	setp.ltu.f64 	%p2, %fd15, %fd17;
	@%p2 bra 	$L__BB0_4;
	add.f64 	%fd22, %fd22, 0d3FF0000000000000;
	add.f64 	%fd21, %fd19, %fd21;
	st.global.f64 	[%rd1], %fd21;
$L__BB0_4:
	add.f64 	%fd19, %fd19, 0d3FF0000000000000;
	setp.le.f64 	%p3, %fd22, %fd3;
	@%p3 bra 	$L__BB0_2;
$L__BB0_5:
	ret;

}


// ===== COMPILED SASS (sm_100) =====

	.target	sm_100

	.elftype	@"ET_EXEC"


//--------------------- .note.nv.tkinfo           --------------------------
	.section	.note.nv.tkinfo,"",@"SHT_NOTE"
	.sectionflags	@"SHF_NOTE_NV_TKINFO"
	.tkinfo
        /*0018*/ 	.word	0x00000002
        /*0030*/ 	.string	""
        /*0030*/ 	.string	"ptxas"
        /*0030*/ 	.string	"Cuda compilation tools, release 13.0, V13.0.88"
        /*0030*/ 	.string	"Build cuda_13.0.r13.0/compiler.36424714_0"
        /*0030*/ 	.string	"-arch sm_100 -m 64 "



//--------------------- .note.nv.cuinfo           --------------------------
	.section	.note.nv.cuinfo,"",@"SHT_NOTE"
	.sectionflags	@"SHF_NOTE_NV_CUINFO"
        /*0018*/ 	.short	0x0002
        /*001a*/ 	.short	0x0064
        /*001c*/ 	.short	0x0082
	.zero		2


//--------------------- .nv.info                  --------------------------
	.section	.nv.info,"",@"SHT_CUDA_INFO"
	.align	4


	//----- nvinfo : EIATTR_REGCOUNT
	.align		4
        /*0000*/ 	.byte	0x04, 0x2f
        /*0002*/ 	.short	(.L_1 - .L_0)
	.align		4
.L_0:
        /*0004*/ 	.word	index@(_Z15addColumnKernelPdPKd)
        /*0008*/ 	.word	0x00000012


	//----- nvinfo : EIATTR_FRAME_SIZE
	.align		4
.L_1:
        /*000c*/ 	.byte	0x04, 0x11
        /*000e*/ 	.short	(.L_3 - .L_2)
	.align		4
.L_2:
        /*0010*/ 	.word	index@(_Z15addColumnKernelPdPKd)
        /*0014*/ 	.word	0x00000000


	//----- nvinfo : EIATTR_MIN_STACK_SIZE
	.align		4
.L_3:
        /*0018*/ 	.byte	0x04, 0x12
        /*001a*/ 	.short	(.L_5 - .L_4)
	.align		4
.L_4:
        /*001c*/ 	.word	index@(_Z15addColumnKernelPdPKd)
        /*0020*/ 	.word	0x00000000
.L_5:


//--------------------- .nv.compat                --------------------------
	.section	.nv.compat,"",@"SHT_CUDA_COMPAT_INFO"
	.align	4
        /*0000*/ 	.byte	0x02, 0x09, 0x00, 0x00, 0x02, 0x02, 0x01, 0x00, 0x02, 0x05, 0x05, 0x00, 0x03, 0x07, 0x01, 0x01
        /*0010*/ 	.byte	0x02, 0x03, 0x00, 0x00, 0x02, 0x06, 0x01, 0x00, 0x04, 0x0b, 0x08, 0x00, 0x01, 0x00, 0x00, 0x00
        /*0020*/ 	.byte	0x00, 0x00, 0x00, 0x00


//--------------------- .nv.info._Z15addColumnKernelPdPKd --------------------------
	.section	.nv.info._Z15addColumnKernelPdPKd,"",@"SHT_CUDA_INFO"
	.sectionflags	@""
	.align	4


	//----- nvinfo : EIATTR_CUDA_API_VERSION
	.align		4
        /*0000*/ 	.byte	0x04, 0x37
        /*0002*/ 	.short	(.L_7 - .L_6)
.L_6:
        /*0004*/ 	.word	0x00000082


	//----- nvinfo : EIATTR_KPARAM_INFO
	.align		4
.L_7:
        /*0008*/ 	.byte	0x04, 0x17
        /*000a*/ 	.short	(.L_9 - .L_8)
.L_8:
        /*000c*/ 	.word	0x00000000
        /*0010*/ 	.short	0x0001
        /*0012*/ 	.short	0x0008
        /*0014*/ 	.byte	0x00, 0xf5, 0x21, 0x00


	//----- nvinfo : EIATTR_KPARAM_INFO
	.align		4
.L_9:
        /*0018*/ 	.byte	0x04, 0x17
        /*001a*/ 	.short	(.L_11 - .L_10)
.L_10:
        /*001c*/ 	.word	0x00000000
        /*0020*/ 	.short	0x0000
        /*0022*/ 	.short	0x0000
        /*0024*/ 	.byte	0x00, 0xf5, 0x21, 0x00


	//----- nvinfo : EIATTR_SPARSE_MMA_MASK
	.align		4
.L_11:
        /*0028*/ 	.byte	0x03, 0x50
        /*002a*/ 	.short	0x0000


	//----- nvinfo : EIATTR_MAXREG_COUNT
	.align		4
        /*002c*/ 	.byte	0x03, 0x1b
        /*002e*/ 	.short	0x00ff


	//----- nvinfo : EIATTR_MERCURY_ISA_VERSION
	.align		4
        /*0030*/ 	.byte	0x03, 0x5f
        /*0032*/ 	.short	0x0101


	//----- nvinfo : EIATTR_VRC_CTA_INIT_COUNT
	.align		4
        /*0034*/ 	.byte	0x02, 0x4a
	.zero		1
	.zero		1


	//----- nvinfo : EIATTR_EXIT_INSTR_OFFSETS
	.align		4
        /*0038*/ 	.byte	0x04, 0x1c
        /*003a*/ 	.short	(.L_13 - .L_12)


	//   ....[0]....
.L_12:
        /*003c*/ 	.word	0x000000e0


	//   ....[1]....
        /*0040*/ 	.word	0x000001a0


	//----- nvinfo : EIATTR_CRS_STACK_SIZE
	.align		4
.L_13:
        /*0044*/ 	.byte	0x04, 0x1e
        /*0046*/ 	.short	(.L_15 - .L_14)
.L_14:
        /*0048*/ 	.word	0x00000000


	//----- nvinfo : EIATTR_CBANK_PARAM_SIZE
	.align		4
.L_15:
        /*004c*/ 	.byte	0x03, 0x19
        /*004e*/ 	.short	0x0010


	//----- nvinfo : EIATTR_PARAM_CBANK
	.align		4
        /*0050*/ 	.byte	0x04, 0x0a
        /*0052*/ 	.short	(.L_17 - .L_16)
	.align		4
.L_16:
        /*0054*/ 	.word	index@(.nv.constant0._Z15addColumnKernelPdPKd)
        /*0058*/ 	.short	0x0380
        /*005a*/ 	.short	0x0010


	//----- nvinfo : EIATTR_SW_WAR
	.align		4
.L_17:
        /*005c*/ 	.byte	0x04, 0x36
        /*005e*/ 	.short	(.L_19 - .L_18)
.L_18:
        /*0060*/ 	.word	0x00000008
.L_19:


//--------------------- .nv.callgraph             --------------------------
	.section	.nv.callgraph,"",@"SHT_CUDA_CALLGRAPH"
	.align	4
	.sectionentsize	8
	.align		4
        /*0000*/ 	.word	0x00000000
	.align		4
        /*0004*/ 	.word	0xffffffff
	.align		4
        /*0008*/ 	.word	0x00000000
	.align		4
        /*000c*/ 	.word	0xfffffffe
	.align		4
        /*0010*/ 	.word	0x00000000
	.align		4
        /*0014*/ 	.word	0xfffffffd
	.align		4
        /*0018*/ 	.word	0x00000000
	.align		4
        /*001c*/ 	.word	0xfffffffc


//--------------------- .text._Z15addColumnKernelPdPKd --------------------------
	.section	.text._Z15addColumnKernelPdPKd,"ax",@progbits
	.align	128
        .global         _Z15addColumnKernelPdPKd
        .type           _Z15addColumnKernelPdPKd,@function
        .size           _Z15addColumnKernelPdPKd,(.L_x_2 - _Z15addColumnKernelPdPKd)
        .other          _Z15addColumnKernelPdPKd,@"STO_CUDA_ENTRY STV_DEFAULT"
_Z15addColumnKernelPdPKd:
.text._Z15addColumnKernelPdPKd:
[----:B------:R-:W-:Y:S01]  /*0000*/  LDC R1, c[0x0][0x37c] ;  /* 0x0000df00ff017b82 */ /* 0x000fe20000000800 */
[----:B------:R-:W0:Y:S07]  /*0010*/  S2R R5, SR_TID.X ;  /* 0x0000000000057919 */ /* 0x000e2e0000002100 */
[----:B------:R-:W0:Y:S01]  /*0020*/  LDC.64 R2, c[0x0][0x380] ;  /* 0x0000e000ff027b82 */ /* 0x000e220000000a00 */
[----:B------:R-:W1:Y:S07]  /*0030*/  LDCU.64 UR4, c[0x0][0x358] ;  /* 0x00006b00ff0477ac */ /* 0x000e6e0008000a00 */
[----:B------:R-:W2:Y:S01]  /*0040*/  LDC.64 R6, c[0x0][0x388] ;  /* 0x0000e200ff067b82 */ /* 0x000ea20000000a00 */
[----:B0-----:R-:W-:-:S05]  /*0050*/  IMAD.WIDE.U32 R2, R5, 0x8, R2 ;  /* 0x0000000805027825 */ /* 0x001fca00078e0002 */
[----:B-1----:R0:W-:Y:S04]  /*0060*/  STG.E.64 desc[UR4][R2.64], RZ ;  /* 0x000000ff02007986 */ /* 0x0021e8000c101b04 */
[----:B--2---:R-:W2:Y:S01]  /*0070*/  LDG.E.64 R6, desc[UR4][R6.64] ;  /* 0x0000000406067981 */ /* 0x004ea2000c1e1b00 */
[----:B------:R-:W-:Y:S02]  /*0080*/  IADD3 R0, PT, PT, R5, 0x1, RZ ;  /* 0x0000000105007810 */ /* 0x000fe40007ffe0ff */
[----:B------:R-:W-:Y:S08]  /*0090*/  I2F.F64.U32 R4, R5 ;  /* 0x0000000500047312 */ /* 0x000ff00000201800 */
[----:B------:R-:W2:Y:S02]  /*00a0*/  I2F.F64.U32 R8, R0 ;  /* 0x0000000000087312 */ /* 0x000ea40000201800 */
[----:B--2---:R-:W-:-:S02]  /*00b0*/  DMUL R10, R6, R8 ;  /* 0x00000008060a7228 */ /* 0x004fc40000000000 */
[----:B------:R-:W-:-:S08]  /*00c0*/  DFMA R8, R4, R6, 1 ;  /* 0x3ff000000408742b */ /* 0x000fd00000000006 */
[----:B------:R-:W-:-:S14]  /*00d0*/  DSETP.GTU.AND P0, PT, R8, R10, PT ;  /* 0x0000000a0800722a */ /* 0x000fdc0003f0c000 */
[----:B0-----:R-:W-:Y:S05]  /*00e0*/  @P0 EXIT ;  /* 0x000000000000094d */ /* 0x001fea0003800000 */
[----:B------:R-:W-:-:S07]  /*00f0*/  CS2R R6, SRZ ;  /* 0x0000000000067805 */ /* 0x000fce000001ff00 */
.L_x_0:
[----:B------:R-:W-:Y:S02]  /*0100*/  DMUL R14, R8, R8 ;  /* 0x00000008080e7228 */ /* 0x000fe40000000000 */
[----:B------:R-:W-:-:S06]  /*0110*/  DMUL R12, R4, R4 ;  /* 0x00000004040c7228 */ /* 0x000fcc0000000000 */
[----:B------:R-:W-:-:S08]  /*0120*/  DFMA R14, R8, R8, R14 ;  /* 0x00000008080e722b */ /* 0x000fd0000000000e */
[----:B------:R-:W-:-:S14]  /*0130*/  DSETP.GE.AND P0, PT, R12, R14, PT ;  /* 0x0000000e0c00722a */ /* 0x000fdc0003f06000 */
[----:B------:R-:W-:Y:S02]  /*0140*/  @P0 DADD R6, R6, R4 ;  /* 0x0000000006060229 */ /* 0x000fe40000000004 */
[----:B------:R-:W-:Y:S02]  /*0150*/  @P0 DADD R8, R8, 1 ;  /* 0x3ff0000008080429 */ /* 0x000fe40000000000 */
[----:B------:R-:W-:-:S03]  /*0160*/  DADD R4, R4, 1 ;  /* 0x3ff0000004047429 */ /* 0x000fc60000000000 */
[----:B------:R0:W-:Y:S03]  /*0170*/  @P0 STG.E.64 desc[UR4][R2.64], R6 ;  /* 0x0000000602000986 */ /* 0x0001e6000c101b04 */
[----:B------:R-:W-:-:S14]  /*0180*/  DSETP.GTU.AND P0, PT, R8, R10, PT ;  /* 0x0000000a0800722a */ /* 0x000fdc0003f0c000 */
[----:B0-----:R-:W-:Y:S05]  /*0190*/  @!P0 BRA `(.L_x_0) ;  /* 0xfffffffc00d88947 */ /* 0x001fea000383ffff */
[----:B------:R-:W-:Y:S05]  /*01a0*/  EXIT ;  /* 0x000000000000794d */ /* 0x000fea0003800000 */
.L_x_1:
[----:B------:R-:W-:-:S00]  /*01b0*/  BRA `(.L_x_1) ;  /* 0xfffffffc00fc7947 */ /* 0x000fc0000383ffff */
[----:B------:R-:W-:-:S00]  /*01c0*/  NOP ;  /* 0x0000000000007918 */ /* 0x000fc00000000000 */
        /* <DEDUP_REMOVED lines=11> */
.L_x_2:


//--------------------- .nv.shared.reserved.0     --------------------------
	.section	.nv.shared.reserved.0,"aw",@nobits
	.weak		__nv_reservedSMEM_offset_0_alias
	.size		__nv_reservedSMEM_offset_0_alias, 0, 64
	.other		__nv_reservedSMEM_offset_0_alias,@"STO_CUDA_RESERVED_SHARED STV_DEFAULT"
__nv_reservedSMEM_offset_0_alias:
	.zero		0
	.zero		64


//--------------------- .nv.constant0._Z15addColumnKernelPdPKd --------------------------
	.section	.nv.constant0._Z15addColumnKernelPdPKd,"a",@progbits
	.sectionflags	@""
	.align	4
.nv.constant0._Z15addColumnKernelPdPKd:
	.zero		912


//--------------------- SYMBOLS --------------------------

	.type		.nv.reservedSmem.offset0,@object
	.size		.nv.reservedSmem.offset0,0x4
